//
// Generated by NVIDIA NVVM Compiler
//
// Compiler Build ID: CL-36424714
// Cuda compilation tools, release 13.0, V13.0.88
// Based on NVVM 20.0.0
//

.version 9.0
.target sm_100
.address_size 64

	// .globl	_Z12helloFromGPUv
.extern .func  (.param .b32 func_retval0) vprintf
(
	.param .b64 vprintf_param_0,
	.param .b64 vprintf_param_1
)
;
// _ZZ12helloFromGPUvE5aTile has been demoted
.global .align 1 .b8 $str[5] = {37, 100, 32, 10};

.visible .entry _Z12helloFromGPUv()
{
	.local .align 8 .b8 	__local_depot0[8];
	.reg .b64 	%SP;
	.reg .b64 	%SPL;
	.reg .pred 	%p<3>;
	.reg .b32 	%r<154>;
	.reg .b64 	%rd<5>;
	// demoted variable
	.shared .align 4 .b8 _ZZ12helloFromGPUvE5aTile[512];
	mov.u64 	%SPL, __local_depot0;
	cvta.local.u64 	%SP, %SPL;
	mov.u32 	%r1, %tid.x;
	setp.ne.s32 	%p1, %r1, 0;
	@%p1 bra 	$L__BB0_2;
	mov.b32 	%r6, 0;
	st.shared.u32 	[_ZZ12helloFromGPUvE5aTile], %r6;
	mov.b32 	%r7, 1;
	st.shared.u32 	[_ZZ12helloFromGPUvE5aTile+4], %r7;
	mov.b32 	%r8, 2;
	st.shared.u32 	[_ZZ12helloFromGPUvE5aTile+8], %r8;
	mov.b32 	%r9, 3;
	st.shared.u32 	[_ZZ12helloFromGPUvE5aTile+12], %r9;
	mov.b32 	%r10, 4;
	st.shared.u32 	[_ZZ12helloFromGPUvE5aTile+16], %r10;
	mov.b32 	%r11, 5;
	st.shared.u32 	[_ZZ12helloFromGPUvE5aTile+20], %r11;
	mov.b32 	%r12, 6;
	st.shared.u32 	[_ZZ12helloFromGPUvE5aTile+24], %r12;
	mov.b32 	%r13, 7;
	st.shared.u32 	[_ZZ12helloFromGPUvE5aTile+28], %r13;
	mov.b32 	%r14, 8;
	st.shared.u32 	[_ZZ12helloFromGPUvE5aTile+32], %r14;
	mov.b32 	%r15, 9;
	st.shared.u32 	[_ZZ12helloFromGPUvE5aTile+36], %r15;
	mov.b32 	%r16, 10;
	st.shared.u32 	[_ZZ12helloFromGPUvE5aTile+40], %r16;
	mov.b32 	%r17, 11;
	st.shared.u32 	[_ZZ12helloFromGPUvE5aTile+44], %r17;
	mov.b32 	%r18, 12;
	st.shared.u32 	[_ZZ12helloFromGPUvE5aTile+48], %r18;
	mov.b32 	%r19, 13;
	st.shared.u32 	[_ZZ12helloFromGPUvE5aTile+52], %r19;
	mov.b32 	%r20, 14;
	st.shared.u32 	[_ZZ12helloFromGPUvE5aTile+56], %r20;
	mov.b32 	%r21, 15;
	st.shared.u32 	[_ZZ12helloFromGPUvE5aTile+60], %r21;
	mov.b32 	%r22, 16;
	st.shared.u32 	[_ZZ12helloFromGPUvE5aTile+64], %r22;
	mov.b32 	%r23, 17;
	st.shared.u32 	[_ZZ12helloFromGPUvE5aTile+68], %r23;
	mov.b32 	%r24, 18;
	st.shared.u32 	[_ZZ12helloFromGPUvE5aTile+72], %r24;
	mov.b32 	%r25, 19;
	st.shared.u32 	[_ZZ12helloFromGPUvE5aTile+76], %r25;
	mov.b32 	%r26, 20;
	st.shared.u32 	[_ZZ12helloFromGPUvE5aTile+80], %r26;
	mov.b32 	%r27, 21;
	st.shared.u32 	[_ZZ12helloFromGPUvE5aTile+84], %r27;
	mov.b32 	%r28, 22;
	st.shared.u32 	[_ZZ12helloFromGPUvE5aTile+88], %r28;
	mov.b32 	%r29, 23;
	st.shared.u32 	[_ZZ12helloFromGPUvE5aTile+92], %r29;
	mov.b32 	%r30, 24;
	st.shared.u32 	[_ZZ12helloFromGPUvE5aTile+96], %r30;
	mov.b32 	%r31, 25;
	st.shared.u32 	[_ZZ12helloFromGPUvE5aTile+100], %r31;
	mov.b32 	%r32, 26;
	st.shared.u32 	[_ZZ12helloFromGPUvE5aTile+104], %r32;
	mov.b32 	%r33, 27;
	st.shared.u32 	[_ZZ12helloFromGPUvE5aTile+108], %r33;
	mov.b32 	%r34, 28;
	st.shared.u32 	[_ZZ12helloFromGPUvE5aTile+112], %r34;
	mov.b32 	%r35, 29;
	st.shared.u32 	[_ZZ12helloFromGPUvE5aTile+116], %r35;
	mov.b32 	%r36, 30;
	st.shared.u32 	[_ZZ12helloFromGPUvE5aTile+120], %r36;
	mov.b32 	%r37, 31;
	st.shared.u32 	[_ZZ12helloFromGPUvE5aTile+124], %r37;
	mov.b32 	%r38, 32;
	st.shared.u32 	[_ZZ12helloFromGPUvE5aTile+128], %r38;
	mov.b32 	%r39, 33;
	st.shared.u32 	[_ZZ12helloFromGPUvE5aTile+132], %r39;
	mov.b32 	%r40, 34;
	st.shared.u32 	[_ZZ12helloFromGPUvE5aTile+136], %r40;
	mov.b32 	%r41, 35;
	st.shared.u32 	[_ZZ12helloFromGPUvE5aTile+140], %r41;
	mov.b32 	%r42, 36;
	st.shared.u32 	[_ZZ12helloFromGPUvE5aTile+144], %r42;
	mov.b32 	%r43, 37;
	st.shared.u32 	[_ZZ12helloFromGPUvE5aTile+148], %r43;
	mov.b32 	%r44, 38;
	st.shared.u32 	[_ZZ12helloFromGPUvE5aTile+152], %r44;
	mov.b32 	%r45, 39;
	st.shared.u32 	[_ZZ12helloFromGPUvE5aTile+156], %r45;
	mov.b32 	%r46, 40;
	st.shared.u32 	[_ZZ12helloFromGPUvE5aTile+160], %r46;
	mov.b32 	%r47, 41;
	st.shared.u32 	[_ZZ12helloFromGPUvE5aTile+164], %r47;
	mov.b32 	%r48, 42;
	st.shared.u32 	[_ZZ12helloFromGPUvE5aTile+168], %r48;
	mov.b32 	%r49, 43;
	st.shared.u32 	[_ZZ12helloFromGPUvE5aTile+172], %r49;
	mov.b32 	%r50, 44;
	st.shared.u32 	[_ZZ12helloFromGPUvE5aTile+176], %r50;
	mov.b32 	%r51, 45;
	st.shared.u32 	[_ZZ12helloFromGPUvE5aTile+180], %r51;
	mov.b32 	%r52, 46;
	st.shared.u32 	[_ZZ12helloFromGPUvE5aTile+184], %r52;
	mov.b32 	%r53, 47;
	st.shared.u32 	[_ZZ12helloFromGPUvE5aTile+188], %r53;
	mov.b32 	%r54, 48;
	st.shared.u32 	[_ZZ12helloFromGPUvE5aTile+192], %r54;
	mov.b32 	%r55, 49;
	st.shared.u32 	[_ZZ12helloFromGPUvE5aTile+196], %r55;
	mov.b32 	%r56, 50;
	st.shared.u32 	[_ZZ12helloFromGPUvE5aTile+200], %r56;
	mov.b32 	%r57, 51;
	st.shared.u32 	[_ZZ12helloFromGPUvE5aTile+204], %r57;
	mov.b32 	%r58, 52;
	st.shared.u32 	[_ZZ12helloFromGPUvE5aTile+208], %r58;
	mov.b32 	%r59, 53;
	st.shared.u32 	[_ZZ12helloFromGPUvE5aTile+212], %r59;
	mov.b32 	%r60, 54;
	st.shared.u32 	[_ZZ12helloFromGPUvE5aTile+216], %r60;
	mov.b32 	%r61, 55;
	st.shared.u32 	[_ZZ12helloFromGPUvE5aTile+220], %r61;
	mov.b32 	%r62, 56;
	st.shared.u32 	[_ZZ12helloFromGPUvE5aTile+224], %r62;
	mov.b32 	%r63, 57;
	st.shared.u32 	[_ZZ12helloFromGPUvE5aTile+228], %r63;
	mov.b32 	%r64, 58;
	st.shared.u32 	[_ZZ12helloFromGPUvE5aTile+232], %r64;
	mov.b32 	%r65, 59;
	st.shared.u32 	[_ZZ12helloFromGPUvE5aTile+236], %r65;
	mov.b32 	%r66, 60;
	st.shared.u32 	[_ZZ12helloFromGPUvE5aTile+240], %r66;
	mov.b32 	%r67, 61;
	st.shared.u32 	[_ZZ12helloFromGPUvE5aTile+244], %r67;
	mov.b32 	%r68, 62;
	st.shared.u32 	[_ZZ12helloFromGPUvE5aTile+248], %r68;
	mov.b32 	%r69, 63;
	st.shared.u32 	[_ZZ12helloFromGPUvE5aTile+252], %r69;
	mov.b32 	%r70, 64;
	st.shared.u32 	[_ZZ12helloFromGPUvE5aTile+256], %r70;
	mov.b32 	%r71, 65;
	st.shared.u32 	[_ZZ12helloFromGPUvE5aTile+260], %r71;
	mov.b32 	%r72, 66;
	st.shared.u32 	[_ZZ12helloFromGPUvE5aTile+264], %r72;
	mov.b32 	%r73, 67;
	st.shared.u32 	[_ZZ12helloFromGPUvE5aTile+268], %r73;
	mov.b32 	%r74, 68;
	st.shared.u32 	[_ZZ12helloFromGPUvE5aTile+272], %r74;
	mov.b32 	%r75, 69;
	st.shared.u32 	[_ZZ12helloFromGPUvE5aTile+276], %r75;
	mov.b32 	%r76, 70;
	st.shared.u32 	[_ZZ12helloFromGPUvE5aTile+280], %r76;
	mov.b32 	%r77, 71;
	st.shared.u32 	[_ZZ12helloFromGPUvE5aTile+284], %r77;
	mov.b32 	%r78, 72;
	st.shared.u32 	[_ZZ12helloFromGPUvE5aTile+288], %r78;
	mov.b32 	%r79, 73;
	st.shared.u32 	[_ZZ12helloFromGPUvE5aTile+292], %r79;
	mov.b32 	%r80, 74;
	st.shared.u32 	[_ZZ12helloFromGPUvE5aTile+296], %r80;
	mov.b32 	%r81, 75;
	st.shared.u32 	[_ZZ12helloFromGPUvE5aTile+300], %r81;
	mov.b32 	%r82, 76;
	st.shared.u32 	[_ZZ12helloFromGPUvE5aTile+304], %r82;
	mov.b32 	%r83, 77;
	st.shared.u32 	[_ZZ12helloFromGPUvE5aTile+308], %r83;
	mov.b32 	%r84, 78;
	st.shared.u32 	[_ZZ12helloFromGPUvE5aTile+312], %r84;
	mov.b32 	%r85, 79;
	st.shared.u32 	[_ZZ12helloFromGPUvE5aTile+316], %r85;
	mov.b32 	%r86, 80;
	st.shared.u32 	[_ZZ12helloFromGPUvE5aTile+320], %r86;
	mov.b32 	%r87, 81;
	st.shared.u32 	[_ZZ12helloFromGPUvE5aTile+324], %r87;
	mov.b32 	%r88, 82;
	st.shared.u32 	[_ZZ12helloFromGPUvE5aTile+328], %r88;
	mov.b32 	%r89, 83;
	st.shared.u32 	[_ZZ12helloFromGPUvE5aTile+332], %r89;
	mov.b32 	%r90, 84;
	st.shared.u32 	[_ZZ12helloFromGPUvE5aTile+336], %r90;
	mov.b32 	%r91, 85;
	st.shared.u32 	[_ZZ12helloFromGPUvE5aTile+340], %r91;
	mov.b32 	%r92, 86;
	st.shared.u32 	[_ZZ12helloFromGPUvE5aTile+344], %r92;
	mov.b32 	%r93, 87;
	st.shared.u32 	[_ZZ12helloFromGPUvE5aTile+348], %r93;
	mov.b32 	%r94, 88;
	st.shared.u32 	[_ZZ12helloFromGPUvE5aTile+352], %r94;
	mov.b32 	%r95, 89;
	st.shared.u32 	[_ZZ12helloFromGPUvE5aTile+356], %r95;
	mov.b32 	%r96, 90;
	st.shared.u32 	[_ZZ12helloFromGPUvE5aTile+360], %r96;
	mov.b32 	%r97, 91;
	st.shared.u32 	[_ZZ12helloFromGPUvE5aTile+364], %r97;
	mov.b32 	%r98, 92;
	st.shared.u32 	[_ZZ12helloFromGPUvE5aTile+368], %r98;
	mov.b32 	%r99, 93;
	st.shared.u32 	[_ZZ12helloFromGPUvE5aTile+372], %r99;
	mov.b32 	%r100, 94;
	st.shared.u32 	[_ZZ12helloFromGPUvE5aTile+376], %r100;
	mov.b32 	%r101, 95;
	st.shared.u32 	[_ZZ12helloFromGPUvE5aTile+380], %r101;
	mov.b32 	%r102, 96;
	st.shared.u32 	[_ZZ12helloFromGPUvE5aTile+384], %r102;
	mov.b32 	%r103, 97;
	st.shared.u32 	[_ZZ12helloFromGPUvE5aTile+388], %r103;
	mov.b32 	%r104, 98;
	st.shared.u32 	[_ZZ12helloFromGPUvE5aTile+392], %r104;
	mov.b32 	%r105, 99;
	st.shared.u32 	[_ZZ12helloFromGPUvE5aTile+396], %r105;
	mov.b32 	%r106, 100;
	st.shared.u32 	[_ZZ12helloFromGPUvE5aTile+400], %r106;
	mov.b32 	%r107, 101;
	st.shared.u32 	[_ZZ12helloFromGPUvE5aTile+404], %r107;
	mov.b32 	%r108, 102;
	st.shared.u32 	[_ZZ12helloFromGPUvE5aTile+408], %r108;
	mov.b32 	%r109, 103;
	st.shared.u32 	[_ZZ12helloFromGPUvE5aTile+412], %r109;
	mov.b32 	%r110, 104;
	st.shared.u32 	[_ZZ12helloFromGPUvE5aTile+416], %r110;
	mov.b32 	%r111, 105;
	st.shared.u32 	[_ZZ12helloFromGPUvE5aTile+420], %r111;
	mov.b32 	%r112, 106;
	st.shared.u32 	[_ZZ12helloFromGPUvE5aTile+424], %r112;
	mov.b32 	%r113, 107;
	st.shared.u32 	[_ZZ12helloFromGPUvE5aTile+428], %r113;
	mov.b32 	%r114, 108;
	st.shared.u32 	[_ZZ12helloFromGPUvE5aTile+432], %r114;
	mov.b32 	%r115, 109;
	st.shared.u32 	[_ZZ12helloFromGPUvE5aTile+436], %r115;
	mov.b32 	%r116, 110;
	st.shared.u32 	[_ZZ12helloFromGPUvE5aTile+440], %r116;
	mov.b32 	%r117, 111;
	st.shared.u32 	[_ZZ12helloFromGPUvE5aTile+444], %r117;
	mov.b32 	%r118, 112;
	st.shared.u32 	[_ZZ12helloFromGPUvE5aTile+448], %r118;
	mov.b32 	%r119, 113;
	st.shared.u32 	[_ZZ12helloFromGPUvE5aTile+452], %r119;
	mov.b32 	%r120, 114;
	st.shared.u32 	[_ZZ12helloFromGPUvE5aTile+456], %r120;
	mov.b32 	%r121, 115;
	st.shared.u32 	[_ZZ12helloFromGPUvE5aTile+460], %r121;
	mov.b32 	%r122, 116;
	st.shared.u32 	[_ZZ12helloFromGPUvE5aTile+464], %r122;
	mov.b32 	%r123, 117;
	st.shared.u32 	[_ZZ12helloFromGPUvE5aTile+468], %r123;
	mov.b32 	%r124, 118;
	st.shared.u32 	[_ZZ12helloFromGPUvE5aTile+472], %r124;
	mov.b32 	%r125, 119;
	st.shared.u32 	[_ZZ12helloFromGPUvE5aTile+476], %r125;
	mov.b32 	%r126, 120;
	st.shared.u32 	[_ZZ12helloFromGPUvE5aTile+480], %r126;
	mov.b32 	%r127, 121;
	st.shared.u32 	[_ZZ12helloFromGPUvE5aTile+484], %r127;
	mov.b32 	%r128, 122;
	st.shared.u32 	[_ZZ12helloFromGPUvE5aTile+488], %r128;
	mov.b32 	%r129, 123;
	st.shared.u32 	[_ZZ12helloFromGPUvE5aTile+492], %r129;
	mov.b32 	%r130, 124;
	st.shared.u32 	[_ZZ12helloFromGPUvE5aTile+496], %r130;
	mov.b32 	%r131, 125;
	st.shared.u32 	[_ZZ12helloFromGPUvE5aTile+500], %r131;
	mov.b32 	%r132, 126;
	st.shared.u32 	[_ZZ12helloFromGPUvE5aTile+504], %r132;
	mov.b32 	%r133, 127;
	st.shared.u32 	[_ZZ12helloFromGPUvE5aTile+508], %r133;
$L__BB0_2:
	bar.sync 	0;
	shl.b32 	%r139, %r1, 3;
	and.b32  	%r140, %r139, 120;
	shr.u32 	%r141, %r1, 2;
	and.b32  	%r142, %r141, 252;
	add.s32 	%r143, %r140, %r142;
	shl.b32 	%r144, %r143, 2;
	mov.u32 	%r145, _ZZ12helloFromGPUvE5aTile;
	add.s32 	%r138, %r145, %r144;
	// begin inline asm
	ldmatrix.sync.aligned.m8n8.x4.shared.b16 { %r134, %r135, %r136, %r137 }, [ %r138 ];

	// end inline asm
	setp.ne.s32 	%p2, %r1, 1;
	@%p2 bra 	$L__BB0_4;
	add.u64 	%rd1, %SP, 0;
	add.u64 	%rd2, %SPL, 0;
	st.local.u32 	[%rd2], %r134;
	mov.u64 	%rd3, $str;
	cvta.global.u64 	%rd4, %rd3;
	{ // callseq 0, 0
	.param .b64 param0;
	st.param.b64 	[param0], %rd4;
	.param .b64 param1;
	st.param.b64 	[param1], %rd1;
	.param .b32 retval0;
	call.uni (retval0), 
	vprintf, 
	(
	param0, 
	param1
	);
	ld.param.b32 	%r146, [retval0];
	} // callseq 0
	st.local.u32 	[%rd2], %r135;
	{ // callseq 1, 0
	.param .b64 param0;
	st.param.b64 	[param0], %rd4;
	.param .b64 param1;
	st.param.b64 	[param1], %rd1;
	.param .b32 retval0;
	call.uni (retval0), 
	vprintf, 
	(
	param0, 
	param1
	);
	ld.param.b32 	%r148, [retval0];
	} // callseq 1
	st.local.u32 	[%rd2], %r136;
	{ // callseq 2, 0
	.param .b64 param0;
	st.param.b64 	[param0], %rd4;
	.param .b64 param1;
	st.param.b64 	[param1], %rd1;
	.param .b32 retval0;
	call.uni (retval0), 
	vprintf, 
	(
	param0, 
	param1
	);
	ld.param.b32 	%r150, [retval0];
	} // callseq 2
	st.local.u32 	[%rd2], %r137;
	{ // callseq 3, 0
	.param .b64 param0;
	st.param.b64 	[param0], %rd4;
	.param .b64 param1;
	st.param.b64 	[param1], %rd1;
	.param .b32 retval0;
	call.uni (retval0), 
	vprintf, 
	(
	param0, 
	param1
	);
	ld.param.b32 	%r152, [retval0];
	} // callseq 3
$L__BB0_4:
	ret;

}


// ===== COMPILED SASS (sm_100) =====

	.target	sm_100

	.elftype	@"ET_EXEC"


//--------------------- .note.nv.tkinfo           --------------------------
	.section	.note.nv.tkinfo,"",@"SHT_NOTE"
	.sectionflags	@"SHF_NOTE_NV_TKINFO"
	.tkinfo
        /*0018*/ 	.word	0x00000002
        /*0030*/ 	.string	""
        /*0030*/ 	.string	"ptxas"
        /*0030*/ 	.string	"Cuda compilation tools, release 13.0, V13.0.88"
        /*0030*/ 	.string	"Build cuda_13.0.r13.0/compiler.36424714_0"
        /*0030*/ 	.string	"-arch sm_100 -m 64 "



//--------------------- .note.nv.cuinfo           --------------------------
	.section	.note.nv.cuinfo,"",@"SHT_NOTE"
	.sectionflags	@"SHF_NOTE_NV_CUINFO"
        /*0018*/ 	.short	0x0002
        /*001a*/ 	.short	0x0064
        /*001c*/ 	.short	0x0082
	.zero		2


//--------------------- .nv.info                  --------------------------
	.section	.nv.info,"",@"SHT_CUDA_INFO"
	.align	4


	//----- nvinfo : EIATTR_REGCOUNT
	.align		4
        /*0000*/ 	.byte	0x04, 0x2f
        /*0002*/ 	.short	(.L_2 - .L_1)
	.align		4
.L_1:
        /*0004*/ 	.word	index@(_Z12helloFromGPUv)
        /*0008*/ 	.word	0x0000001b


	//----- nvinfo : EIATTR_FRAME_SIZE
	.align		4
.L_2:
        /*000c*/ 	.byte	0x04, 0x11
        /*000e*/ 	.short	(.L_4 - .L_3)
	.align		4
.L_3:
        /*0010*/ 	.word	index@(_Z12helloFromGPUv)
        /*0014*/ 	.word	0x00000008


	//----- nvinfo : EIATTR_MIN_STACK_SIZE
	.align		4
.L_4:
        /*0018*/ 	.byte	0x04, 0x12
        /*001a*/ 	.short	(.L_6 - .L_5)
	.align		4
.L_5:
        /*001c*/ 	.word	index@(_Z12helloFromGPUv)
        /*0020*/ 	.word	0x00000008
.L_6:


//--------------------- .nv.compat                --------------------------
	.section	.nv.compat,"",@"SHT_CUDA_COMPAT_INFO"
	.align	4
        /*0000*/ 	.byte	0x02, 0x09, 0x00, 0x00, 0x02, 0x02, 0x01, 0x00, 0x02, 0x05, 0x05, 0x00, 0x03, 0x07, 0x01, 0x01
        /*0010*/ 	.byte	0x02, 0x03, 0x00, 0x00, 0x02, 0x06, 0x01, 0x00, 0x04, 0x0b, 0x08, 0x00, 0x09, 0x00, 0x00, 0x00
        /*0020*/ 	.byte	0x00, 0x00, 0x00, 0x00


//--------------------- .nv.info._Z12helloFromGPUv --------------------------
	.section	.nv.info._Z12helloFromGPUv,"",@"SHT_CUDA_INFO"
	.sectionflags	@""
	.align	4


	//----- nvinfo : EIATTR_CUDA_API_VERSION
	.align		4
        /*0000*/ 	.byte	0x04, 0x37
        /*0002*/ 	.short	(.L_8 - .L_7)
.L_7:
        /*0004*/ 	.word	0x00000082


	//----- nvinfo : EIATTR_SPARSE_MMA_MASK
	.align		4
.L_8:
        /*0008*/ 	.byte	0x03, 0x50
        /*000a*/ 	.short	0x0000


	//----- nvinfo : EIATTR_MAXREG_COUNT
	.align		4
        /*000c*/ 	.byte	0x03, 0x1b
        /*000e*/ 	.short	0x00ff


	//----- nvinfo : EIATTR_NUM_BARRIERS
	.align		4
        /*0010*/ 	.byte	0x02, 0x4c
        /*0012*/ 	.byte	0x01
	.zero		1


	//----- nvinfo : EIATTR_EXTERNS
	.align		4
        /*0014*/ 	.byte	0x04, 0x0f
        /*0016*/ 	.short	(.L_10 - .L_9)


	//   ....[0]....
	.align		4
.L_9:
        /*0018*/ 	.word	index@(vprintf)


	//----- nvinfo : EIATTR_MERCURY_ISA_VERSION
	.align		4
.L_10:
        /*001c*/ 	.byte	0x03, 0x5f
        /*001e*/ 	.short	0x0101


	//----- nvinfo : EIATTR_VRC_CTA_INIT_COUNT
	.align		4
        /*0020*/ 	.byte	0x02, 0x4a
	.zero		1
	.zero		1


	//----- nvinfo : EIATTR_SYSCALL_OFFSETS
	.align		4
        /*0024*/ 	.byte	0x04, 0x46
        /*0026*/ 	.short	(.L_12 - .L_11)


	//   ....[0]....
.L_11:
        /*0028*/ 	.word	0x00000c40


	//   ....[1]....
        /*002c*/ 	.word	0x00000cd0


	//   ....[2]....
        /*0030*/ 	.word	0x00000d60


	//   ....[3]....
        /*0034*/ 	.word	0x00000df0


	//----- nvinfo : EIATTR_EXIT_INSTR_OFFSETS
	.align		4
.L_12:
        /*0038*/ 	.byte	0x04, 0x1c
        /*003a*/ 	.short	(.L_14 - .L_13)


	//   ....[0]....
.L_13:
        /*003c*/ 	.word	0x00000ba0


	//   ....[1]....
        /*0040*/ 	.word	0x00000e00


	//----- nvinfo : EIATTR_CRS_STACK_SIZE
	.align		4
.L_14:
        /*0044*/ 	.byte	0x04, 0x1e
        /*0046*/ 	.short	(.L_16 - .L_15)
.L_15:
        /*0048*/ 	.word	0x00000000


	//----- nvinfo : EIATTR_SW_WAR
	.align		4
.L_16:
        /*004c*/ 	.byte	0x04, 0x36
        /*004e*/ 	.short	(.L_18 - .L_17)
.L_17:
        /*0050*/ 	.word	0x00000008
.L_18:


//--------------------- .nv.callgraph             --------------------------
	.section	.nv.callgraph,"",@"SHT_CUDA_CALLGRAPH"
	.align	4
	.sectionentsize	8
	.align		4
        /*0000*/ 	.word	0x00000000
	.align		4
        /*0004*/ 	.word	0xffffffff
	.align		4
        /*0008*/ 	.word	index@(_Z12helloFromGPUv)
	.align		4
        /*000c*/ 	.word	index@(vprintf)
	.align		4
        /*0010*/ 	.word	0x00000000
	.align		4
        /*0014*/ 	.word	0xfffffffe
	.align		4
        /*0018*/ 	.word	0x00000000
	.align		4
        /*001c*/ 	.word	0xfffffffd
	.align		4
        /*0020*/ 	.word	0x00000000
	.align		4
        /*0024*/ 	.word	0xfffffffc


//--------------------- .nv.constant4             --------------------------
	.section	.nv.constant4,"a",@progbits
	.align	8
	.align		8
.nv.constant4:
        /*0000*/ 	.dword	vprintf
	.align		8
        /*0008*/ 	.dword	$str


//--------------------- .text._Z12helloFromGPUv   --------------------------
	.section	.text._Z12helloFromGPUv,"ax",@progbits
	.align	128
        .global         _Z12helloFromGPUv
        .type           _Z12helloFromGPUv,@function
        .size           _Z12helloFromGPUv,(.L_x_7 - _Z12helloFromGPUv)
        .other          _Z12helloFromGPUv,@"STO_CUDA_ENTRY STV_DEFAULT"
_Z12helloFromGPUv:
.text._Z12helloFromGPUv:
[----:B------:R-:W0:Y:S01]  /*0000*/  LDC R1, c[0x0][0x37c] ;  /* 0x0000df00ff017b82 */ /* 0x000e220000000800 */
[----:B------:R-:W1:Y:S01]  /*0010*/  S2R R0, SR_TID.X ;  /* 0x0000000000007919 */ /* 0x000e620000002100 */
[----:B------:R-:W2:Y:S01]  /*0020*/  LDCU UR4, c[0x0][0x2f8] ;  /* 0x00005f00ff0477ac */ /* 0x000ea20008000800 */
[----:B0-----:R-:W-:Y:S01]  /*0030*/  VIADD R1, R1, 0xfffffff8 ;  /* 0xfffffff801017836 */ /* 0x001fe20000000000 */
[----:B------:R-:W-:Y:S01]  /*0040*/  BSSY.RECONVERGENT B0, `(.L_x_0) ;  /* 0x00000a9000007945 */ /* 0x000fe20003800200 */
[----:B------:R-:W0:Y:S03]  /*0050*/  LDCU UR5, c[0x0][0x2fc] ;  /* 0x00005f80ff0577ac */ /* 0x000e260008000800 */
[----:B--2---:R-:W-:-:S05]  /*0060*/  IADD3 R24, P1, PT, R1, UR4, RZ ;  /* 0x0000000401187c10 */ /* 0x004fca000ff3e0ff */
[----:B0-----:R-:W-:Y:S01]  /*0070*/  IMAD.X R2, RZ, RZ, UR5, P1 ;  /* 0x00000005ff027e24 */ /* 0x001fe200088e06ff */
[----:B-1----:R-:W-:-:S13]  /*0080*/  ISETP.NE.AND P0, PT, R0, RZ, PT ;  /* 0x000000ff0000720c */ /* 0x002fda0003f05270 */
[----:B------:R-:W-:Y:S05]  /*0090*/  @P0 BRA `(.L_x_1) ;  /* 0x00000008008c0947 */ /* 0x000fea0003800000 */
[----:B------:R-:W0:Y:S01]  /*00a0*/  S2UR UR5, SR_CgaCtaId ;  /* 0x00000000000579c3 */ /* 0x000e220000008800 */
[----:B------:R-:W-:Y:S01]  /*00b0*/  UMOV UR4, 0x400 ;  /* 0x0000040000047882 */ /* 0x000fe20000000000 */
[----:B------:R-:W-:Y:S02]  /*00c0*/  HFMA2 R21, -RZ, RZ, 0, 5.9604644775390625e-08 ;  /* 0x00000001ff157431 */ /* 0x000fe400000001ff */
[----:B------:R-:W-:Y:S01]  /*00d0*/  IMAD.MOV.U32 R22, RZ, RZ, 0x2 ;  /* 0x00000002ff167424 */ /* 0x000fe200078e00ff */
[----:B------:R-:W-:Y:S01]  /*00e0*/  MOV R20, RZ ;  /* 0x000000ff00147202 */ /* 0x000fe20000000f00 */
[----:B------:R-:W-:Y:S02]  /*00f0*/  IMAD.MOV.U32 R23, RZ, RZ, 0x3 ;  /* 0x00000003ff177424 */ /* 0x000fe400078e00ff */
[----:B------:R-:W-:Y:S02]  /*0100*/  HFMA2 R18, -RZ, RZ, 0, 3.5762786865234375e-07 ;  /* 0x00000006ff127431 */ /* 0x000fe400000001ff */
[----:B------:R-:W-:-:S02]  /*0110*/  IMAD.MOV.U32 R16, RZ, RZ, 0x4 ;  /* 0x00000004ff107424 */ /* 0x000fc400078e00ff */
[----:B------:R-:W-:Y:S02]  /*0120*/  HFMA2 R8, -RZ, RZ, 0, 7.152557373046875e-07 ;  /* 0x0000000cff087431 */ /* 0x000fe400000001ff */
[----:B------:R-:W-:Y:S02]  /*0130*/  IMAD.MOV.U32 R17, RZ, RZ, 0x5 ;  /* 0x00000005ff117424 */ /* 0x000fe400078e00ff */
[----:B------:R-:W-:Y:S02]  /*0140*/  HFMA2 R14, -RZ, RZ, 0, 1.07288360595703125e-06 ;  /* 0x00000012ff0e7431 */ /* 0x000fe400000001ff */
[----:B------:R-:W-:Y:S01]  /*0150*/  IMAD.MOV.U32 R19, RZ, RZ, 0x7 ;  /* 0x00000007ff137424 */ /* 0x000fe200078e00ff */
[----:B------:R-:W-:Y:S01]  /*0160*/  MOV R5, 0x9 ;  /* 0x0000000900057802 */ /* 0x000fe20000000f00 */
[----:B------:R-:W-:Y:S01]  /*0170*/  IMAD.MOV.U32 R4, RZ, RZ, 0x8 ;  /* 0x00000008ff047424 */ /* 0x000fe200078e00ff */
[----:B------:R-:W-:Y:S01]  /*0180*/  MOV R11, 0xf ;  /* 0x0000000f000b7802 */ /* 0x000fe20000000f00 */
[----:B------:R-:W-:-:S02]  /*0190*/  IMAD.MOV.U32 R6, RZ, RZ, 0xa ;  /* 0x0000000aff067424 */ /* 0x000fc400078e00ff */
[----:B------:R-:W-:Y:S02]  /*01a0*/  IMAD.MOV.U32 R7, RZ, RZ, 0xb ;  /* 0x0000000bff077424 */ /* 0x000fe400078e00ff */
[----:B------:R-:W-:Y:S02]  /*01b0*/  IMAD.MOV.U32 R9, RZ, RZ, 0xd ;  /* 0x0000000dff097424 */ /* 0x000fe400078e00ff */
[----:B------:R-:W-:Y:S02]  /*01c0*/  IMAD.MOV.U32 R10, RZ, RZ, 0xe ;  /* 0x0000000eff0a7424 */ /* 0x000fe400078e00ff */
[----:B------:R-:W-:Y:S01]  /*01d0*/  IMAD.MOV.U32 R12, RZ, RZ, 0x10 ;  /* 0x00000010ff0c7424 */ /* 0x000fe200078e00ff */
[----:B0-----:R-:W-:Y:S01]  /*01e0*/  ULEA UR4, UR5, UR4, 0x18 ;  /* 0x0000000405047291 */ /* 0x001fe2000f8ec0ff */
[----:B------:R-:W-:Y:S02]  /*01f0*/  IMAD.MOV.U32 R13, RZ, RZ, 0x11 ;  /* 0x00000011ff0d7424 */ /* 0x000fe400078e00ff */
[----:B------:R-:W-:-:S06]  /*0200*/  IMAD.MOV.U32 R15, RZ, RZ, 0x13 ;  /* 0x00000013ff0f7424 */ /* 0x000fcc00078e00ff */
[----:B------:R0:W-:Y:S04]  /*0210*/  STS.128 [UR4], R20 ;  /* 0x00000014ff007988 */ /* 0x0001e80008000c04 */
[----:B------:R1:W-:Y:S04]  /*0220*/  STS.128 [UR4+0x10], R16 ;  /* 0x00001010ff007988 */ /* 0x0003e80008000c04 */
[----:B------:R2:W-:Y:S04]  /*0230*/  STS.128 [UR4+0x20], R4 ;  /* 0x00002004ff007988 */ /* 0x0005e80008000c04 */
[----:B------:R3:W-:Y:S01]  /*0240*/  STS.128 [UR4+0x30], R8 ;  /* 0x00003008ff007988 */ /* 0x0007e20008000c04 */
[----:B0-----:R-:W-:-:S02]  /*0250*/  HFMA2 R20, -RZ, RZ, 0, 1.430511474609375e-06 ;  /* 0x00000018ff147431 */ /* 0x001fc400000001ff */
[----:B------:R-:W-:Y:S01]  /*0260*/  IMAD.MOV.U32 R21, RZ, RZ, 0x19 ;  /* 0x00000019ff157424 */ /* 0x000fe200078e00ff */
[----:B------:R-:W-:Y:S01]  /*0270*/  MOV R23, 0x1b ;  /* 0x0000001b00177802 */ /* 0x000fe20000000f00 */
[----:B------:R-:W-:Y:S01]  /*0280*/  IMAD.MOV.U32 R22, RZ, RZ, 0x1a ;  /* 0x0000001aff167424 */ /* 0x000fe200078e00ff */
[----:B-1----:R-:W-:Y:S01]  /*0290*/  MOV R17, 0x15 ;  /* 0x0000001500117802 */ /* 0x002fe20000000f00 */
[----:B------:R-:W-:Y:S01]  /*02a0*/  IMAD.MOV.U32 R16, RZ, RZ, 0x14 ;  /* 0x00000014ff107424 */ /* 0x000fe200078e00ff */
[----:B------:R0:W-:Y:S01]  /*02b0*/  STS.128 [UR4+0x40], R12 ;  /* 0x0000400cff007988 */ /* 0x0001e20008000c04 */
[----:B------:R-:W-:Y:S02]  /*02c0*/  IMAD.MOV.U32 R18, RZ, RZ, 0x16 ;  /* 0x00000016ff127424 */ /* 0x000fe400078e00ff */
[----:B--2---:R-:W-:Y:S02]  /*02d0*/  HFMA2 R5, -RZ, RZ, 0, 1.728534698486328125e-06 ;  /* 0x0000001dff057431 */ /* 0x004fe400000001ff */
[----:B------:R-:W-:Y:S01]  /*02e0*/  IMAD.MOV.U32 R19, RZ, RZ, 0x17 ;  /* 0x00000017ff137424 */ /* 0x000fe200078e00ff */
[----:B------:R1:W-:Y:S01]  /*02f0*/  STS.128 [UR4+0x60], R20 ;  /* 0x00006014ff007988 */ /* 0x0003e20008000c04 */
[----:B------:R-:W-:-:S02]  /*0300*/  IMAD.MOV.U32 R4, RZ, RZ, 0x1c ;  /* 0x0000001cff047424 */ /* 0x000fc400078e00ff */
[----:B---3--:R-:W-:Y:S02]  /*0310*/  HFMA2 R9, -RZ, RZ, 0, 1.966953277587890625e-06 ;  /* 0x00000021ff097431 */ /* 0x008fe400000001ff */
[----:B------:R-:W-:Y:S01]  /*0320*/  IMAD.MOV.U32 R6, RZ, RZ, 0x1e ;  /* 0x0000001eff067424 */ /* 0x000fe200078e00ff */
[----:B------:R2:W-:Y:S01]  /*0330*/  STS.128 [UR4+0x50], R16 ;  /* 0x00005010ff007988 */ /* 0x0005e20008000c04 */
[----:B------:R-:W-:Y:S01]  /*0340*/  MOV R7, 0x1f ;  /* 0x0000001f00077802 */ /* 0x000fe20000000f00 */
[----:B------:R-:W-:Y:S01]  /*0350*/  IMAD.MOV.U32 R8, RZ, RZ, 0x20 ;  /* 0x00000020ff087424 */ /* 0x000fe200078e00ff */
[----:B------:R-:W-:Y:S01]  /*0360*/  MOV R11, 0x23 ;  /* 0x00000023000b7802 */ /* 0x000fe20000000f00 */
[----:B------:R-:W-:Y:S02]  /*0370*/  IMAD.MOV.U32 R10, RZ, RZ, 0x22 ;  /* 0x00000022ff0a7424 */ /* 0x000fe400078e00ff */
[----:B0-----:R-:W-:Y:S02]  /*0380*/  HFMA2 R13, -RZ, RZ, 0, 2.205371856689453125e-06 ;  /* 0x00000025ff0d7431 */ /* 0x001fe400000001ff */
[----:B------:R-:W-:Y:S01]  /*0390*/  IMAD.MOV.U32 R12, RZ, RZ, 0x24 ;  /* 0x00000024ff0c7424 */ /* 0x000fe200078e00ff */
[----:B------:R-:W-:Y:S01]  /*03a0*/  MOV R15, 0x27 ;  /* 0x00000027000f7802 */ /* 0x000fe20000000f00 */
[----:B------:R-:W-:-:S02]  /*03b0*/  IMAD.MOV.U32 R14, RZ, RZ, 0x26 ;  /* 0x00000026ff0e7424 */ /* 0x000fc400078e00ff */
[----:B-1----:R-:W-:Y:S02]  /*03c0*/  HFMA2 R21, -RZ, RZ, 0, 2.682209014892578125e-06 ;  /* 0x0000002dff157431 */ /* 0x002fe400000001ff */
[----:B------:R-:W-:Y:S01]  /*03d0*/  IMAD.MOV.U32 R20, RZ, RZ, 0x2c ;  /* 0x0000002cff147424 */ /* 0x000fe200078e00ff */
[----:B------:R-:W-:Y:S01]  /*03e0*/  MOV R23, 0x2f ;  /* 0x0000002f00177802 */ /* 0x000fe20000000f00 */
[----:B------:R-:W-:Y:S02]  /*03f0*/  IMAD.MOV.U32 R22, RZ, RZ, 0x2e ;  /* 0x0000002eff167424 */ /* 0x000fe400078e00ff */
[----:B--2---:R-:W-:Y:S02]  /*0400*/  HFMA2 R17, -RZ, RZ, 0, 2.443790435791015625e-06 ;  /* 0x00000029ff117431 */ /* 0x004fe400000001ff */
[----:B------:R-:W-:Y:S01]  /*0410*/  IMAD.MOV.U32 R16, RZ, RZ, 0x28 ;  /* 0x00000028ff107424 */ /* 0x000fe200078e00ff */
[----:B------:R-:W-:Y:S01]  /*0420*/  MOV R19, 0x2b ;  /* 0x0000002b00137802 */ /* 0x000fe20000000f00 */
[----:B------:R-:W-:Y:S01]  /*0430*/  IMAD.MOV.U32 R18, RZ, RZ, 0x2a ;  /* 0x0000002aff127424 */ /* 0x000fe200078e00ff */
[----:B------:R0:W-:Y:S04]  /*0440*/  STS.128 [UR4+0x70], R4 ;  /* 0x00007004ff007988 */ /* 0x0001e80008000c04 */
[----:B------:R1:W-:Y:S04]  /*0450*/  STS.128 [UR4+0x80], R8 ;  /* 0x00008008ff007988 */ /* 0x0003e80008000c04 */
[----:B------:R2:W-:Y:S04]  /*0460*/  STS.128 [UR4+0x90], R12 ;  /* 0x0000900cff007988 */ /* 0x0005e80008000c04 */
[----:B------:R3:W-:Y:S01]  /*0470*/  STS.128 [UR4+0xa0], R16 ;  /* 0x0000a010ff007988 */ /* 0x0007e20008000c04 */
[----:B0-----:R-:W-:-:S02]  /*0480*/  HFMA2 R5, -RZ, RZ, 0, 2.920627593994140625e-06 ;  /* 0x00000031ff057431 */ /* 0x001fc400000001ff */
[----:B------:R-:W-:Y:S01]  /*0490*/  IMAD.MOV.U32 R4, RZ, RZ, 0x30 ;  /* 0x00000030ff047424 */ /* 0x000fe200078e00ff */
[----:B------:R0:W-:Y:S01]  /*04a0*/  STS.128 [UR4+0xb0], R20 ;  /* 0x0000b014ff007988 */ /* 0x0001e20008000c04 */
[----:B------:R-:W-:Y:S02]  /*04b0*/  IMAD.MOV.U32 R6, RZ, RZ, 0x32 ;  /* 0x00000032ff067424 */ /* 0x000fe400078e00ff */
[----:B-1----:R-:W-:Y:S01]  /*04c0*/  HFMA2 R9, -RZ, RZ, 0, 3.159046173095703125e-06 ;  /* 0x00000035ff097431 */ /* 0x002fe200000001ff */
[----:B------:R-:W-:Y:S01]  /*04d0*/  MOV R7, 0x33 ;  /* 0x0000003300077802 */ /* 0x000fe20000000f00 */
[----:B------:R-:W-:Y:S01]  /*04e0*/  IMAD.MOV.U32 R8, RZ, RZ, 0x34 ;  /* 0x00000034ff087424 */ /* 0x000fe200078e00ff */
[----:B------:R-:W-:Y:S01]  /*04f0*/  MOV R11, 0x37 ;  /* 0x00000037000b7802 */ /* 0x000fe20000000f00 */
[----:B--2---:R-:W-:Y:S02]  /*0500*/  HFMA2 R13, -RZ, RZ, 0, 3.397464752197265625e-06 ;  /* 0x00000039ff0d7431 */ /* 0x004fe400000001ff */
[----:B------:R-:W-:Y:S01]  /*0510*/  IMAD.MOV.U32 R10, RZ, RZ, 0x36 ;  /* 0x00000036ff0a7424 */ /* 0x000fe200078e00ff */
[----:B------:R-:W-:Y:S01]  /*0520*/  MOV R15, 0x3b ;  /* 0x0000003b000f7802 */ /* 0x000fe20000000f00 */
[----:B------:R-:W-:-:S02]  /*0530*/  IMAD.MOV.U32 R12, RZ, RZ, 0x38 ;  /* 0x00000038ff0c7424 */ /* 0x000fc400078e00ff */
[----:B---3--:R-:W-:Y:S02]  /*0540*/  HFMA2 R17, -RZ, RZ, 0, 3.635883331298828125e-06 ;  /* 0x0000003dff117431 */ /* 0x008fe400000001ff */
[----:B------:R-:W-:Y:S01]  /*0550*/  IMAD.MOV.U32 R14, RZ, RZ, 0x3a ;  /* 0x0000003aff0e7424 */ /* 0x000fe200078e00ff */
[----:B------:R-:W-:Y:S01]  /*0560*/  MOV R19, 0x3f ;  /* 0x0000003f00137802 */ /* 0x000fe20000000f00 */
[----:B------:R-:W-:Y:S02]  /*0570*/  IMAD.MOV.U32 R16, RZ, RZ, 0x3c ;  /* 0x0000003cff107424 */ /* 0x000fe400078e00ff */
[----:B0-----:R-:W-:Y:S02]  /*0580*/  HFMA2 R21, -RZ, RZ, 0, 3.874301910400390625e-06 ;  /* 0x00000041ff157431 */ /* 0x001fe400000001ff */
[----:B------:R-:W-:Y:S01]  /*0590*/  IMAD.MOV.U32 R18, RZ, RZ, 0x3e ;  /* 0x0000003eff127424 */ /* 0x000fe200078e00ff */
[----:B------:R-:W-:Y:S01]  /*05a0*/  MOV R23, 0x43 ;  /* 0x0000004300177802 */ /* 0x000fe20000000f00 */
[----:B------:R-:W-:Y:S01]  /*05b0*/  IMAD.MOV.U32 R20, RZ, RZ, 0x40 ;  /* 0x00000040ff147424 */ /* 0x000fe200078e00ff */
[----:B------:R0:W-:Y:S01]  /*05c0*/  STS.128 [UR4+0xc0], R4 ;  /* 0x0000c004ff007988 */ /* 0x0001e20008000c04 */
[----:B------:R-:W-:-:S03]  /*05d0*/  IMAD.MOV.U32 R22, RZ, RZ, 0x42 ;  /* 0x00000042ff167424 */ /* 0x000fc600078e00ff */
[----:B------:R1:W-:Y:S04]  /*05e0*/  STS.128 [UR4+0xd0], R8 ;  /* 0x0000d008ff007988 */ /* 0x0003e80008000c04 */
[----:B------:R2:W-:Y:S04]  /*05f0*/  STS.128 [UR4+0xe0], R12 ;  /* 0x0000e00cff007988 */ /* 0x0005e80008000c04 */
[----:B------:R3:W-:Y:S01]  /*0600*/  STS.128 [UR4+0xf0], R16 ;  /* 0x0000f010ff007988 */ /* 0x0007e20008000c04 */
[----:B0-----:R-:W-:Y:S02]  /*0610*/  HFMA2 R5, -RZ, RZ, 0, 4.112720489501953125e-06 ;  /* 0x00000045ff057431 */ /* 0x001fe400000001ff */
[----:B------:R-:W-:Y:S01]  /*0620*/  IMAD.MOV.U32 R4, RZ, RZ, 0x44 ;  /* 0x00000044ff047424 */ /* 0x000fe200078e00ff */
[----:B------:R0:W-:Y:S01]  /*0630*/  STS.128 [UR4+0x100], R20 ;  /* 0x00010014ff007988 */ /* 0x0001e20008000c04 */
[----:B------:R-:W-:-:S02]  /*0640*/  IMAD.MOV.U32 R6, RZ, RZ, 0x46 ;  /* 0x00000046ff067424 */ /* 0x000fc400078e00ff */
[----:B-1----:R-:W-:Y:S01]  /*0650*/  HFMA2 R9, -RZ, RZ, 0, 4.351139068603515625e-06 ;  /* 0x00000049ff097431 */ /* 0x002fe200000001ff */
[----:B------:R-:W-:Y:S01]  /*0660*/  MOV R7, 0x47 ;  /* 0x0000004700077802 */ /* 0x000fe20000000f00 */
[----:B------:R-:W-:Y:S01]  /*0670*/  IMAD.MOV.U32 R8, RZ, RZ, 0x48 ;  /* 0x00000048ff087424 */ /* 0x000fe200078e00ff */
[----:B------:R-:W-:Y:S01]  /*0680*/  MOV R11, 0x4b ;  /* 0x0000004b000b7802 */ /* 0x000fe20000000f00 */
[----:B--2---:R-:W-:Y:S02]  /*0690*/  HFMA2 R13, -RZ, RZ, 0, 4.589557647705078125e-06 ;  /* 0x0000004dff0d7431 */ /* 0x004fe400000001ff */
[----:B------:R-:W-:Y:S01]  /*06a0*/  IMAD.MOV.U32 R10, RZ, RZ, 0x4a ;  /* 0x0000004aff0a7424 */ /* 0x000fe200078e00ff */
[----:B------:R-:W-:Y:S01]  /*06b0*/  MOV R15, 0x4f ;  /* 0x0000004f000f7802 */ /* 0x000fe20000000f00 */
[----:B------:R-:W-:Y:S02]  /*06c0*/  IMAD.MOV.U32 R12, RZ, RZ, 0x4c ;  /* 0x0000004cff0c7424 */ /* 0x000fe400078e00ff */
[----:B---3--:R-:W-:-:S02]  /*06d0*/  HFMA2 R17, -RZ, RZ, 0, 4.827976226806640625e-06 ;  /* 0x00000051ff117431 */ /* 0x008fc400000001ff */
[----:B------:R-:W-:Y:S01]  /*06e0*/  IMAD.MOV.U32 R14, RZ, RZ, 0x4e ;  /* 0x0000004eff0e7424 */ /* 0x000fe200078e00ff */
[----:B------:R-:W-:Y:S01]  /*06f0*/  MOV R19, 0x53 ;  /* 0x0000005300137802 */ /* 0x000fe20000000f00 */
[----:B------:R-:W-:Y:S02]  /*0700*/  IMAD.MOV.U32 R16, RZ, RZ, 0x50 ;  /* 0x00000050ff107424 */ /* 0x000fe400078e00ff */
[----:B0-----:R-:W-:Y:S02]  /*0710*/  HFMA2 R21, -RZ, RZ, 0, 5.066394805908203125e-06 ;  /* 0x00000055ff157431 */ /* 0x001fe400000001ff */
        /* <DEDUP_REMOVED lines=8> */
[----:B0-----:R-:W-:Y:S02]  /*07a0*/  HFMA2 R5, -RZ, RZ, 0, 5.304813385009765625e-06 ;  /* 0x00000059ff057431 */ /* 0x001fe400000001ff */
[----:B------:R-:W-:Y:S01]  /*07b0*/  IMAD.MOV.U32 R4, RZ, RZ, 0x58 ;  /* 0x00000058ff047424 */ /* 0x000fe200078e00ff */
[----:B------:R0:W-:Y:S01]  /*07c0*/  STS.128 [UR4+0x150], R20 ;  /* 0x00015014ff007988 */ /* 0x0001e20008000c04 */
[----:B------:R-:W-:-:S02]  /*07d0*/  IMAD.MOV.U32 R6, RZ, RZ, 0x5a ;  /* 0x0000005aff067424 */ /* 0x000fc400078e00ff */
[----:B-1----:R-:W-:Y:S01]  /*07e0*/  HFMA2 R9, -RZ, RZ, 0, 5.543231964111328125e-06 ;  /* 0x0000005dff097431 */ /* 0x002fe200000001ff */
[----:B------:R-:W-:Y:S01]  /*07f0*/  MOV R7, 0x5b ;  /* 0x0000005b00077802 */ /* 0x000fe20000000f00 */
[----:B------:R-:W-:Y:S01]  /*0800*/  IMAD.MOV.U32 R8, RZ, RZ, 0x5c ;  /* 0x0000005cff087424 */ /* 0x000fe200078e00ff */
[----:B------:R-:W-:Y:S01]  /*0810*/  MOV R11, 0x5f ;  /* 0x0000005f000b7802 */ /* 0x000fe20000000f00 */
[----:B--2---:R-:W-:Y:S02]  /*0820*/  HFMA2 R13, -RZ, RZ, 0, 5.781650543212890625e-06 ;  /* 0x00000061ff0d7431 */ /* 0x004fe400000001ff */
[----:B------:R-:W-:Y:S01]  /*0830*/  IMAD.MOV.U32 R10, RZ, RZ, 0x5e ;  /* 0x0000005eff0a7424 */ /* 0x000fe200078e00ff */
[----:B------:R-:W-:Y:S01]  /*0840*/  MOV R15, 0x63 ;  /* 0x00000063000f7802 */ /* 0x000fe20000000f00 */
[----:B------:R-:W-:Y:S02]  /*0850*/  IMAD.MOV.U32 R12, RZ, RZ, 0x60 ;  /* 0x00000060ff0c7424 */ /* 0x000fe400078e00ff */
[----:B---3--:R-:W-:-:S02]  /*0860*/  HFMA2 R17, -RZ, RZ, 0, 6.020069122314453125e-06 ;  /* 0x00000065ff117431 */ /* 0x008fc400000001ff */
[----:B------:R-:W-:Y:S01]  /*0870*/  IMAD.MOV.U32 R14, RZ, RZ, 0x62 ;  /* 0x00000062ff0e7424 */ /* 0x000fe200078e00ff */
[----:B------:R-:W-:Y:S01]  /*0880*/  MOV R19, 0x67 ;  /* 0x0000006700137802 */ /* 0x000fe20000000f00 */
[----:B------:R-:W-:Y:S02]  /*0890*/  IMAD.MOV.U32 R16, RZ, RZ, 0x64 ;  /* 0x00000064ff107424 */ /* 0x000fe400078e00ff */
[----:B0-----:R-:W-:Y:S02]  /*08a0*/  HFMA2 R21, -RZ, RZ, 0, 6.258487701416015625e-06 ;  /* 0x00000069ff157431 */ /* 0x001fe400000001ff */
        /* <DEDUP_REMOVED lines=8> */
[----:B0-----:R-:W-:Y:S02]  /*0930*/  HFMA2 R5, -RZ, RZ, 0, 6.496906280517578125e-06 ;  /* 0x0000006dff057431 */ /* 0x001fe400000001ff */
[----:B------:R-:W-:Y:S01]  /*0940*/  IMAD.MOV.U32 R4, RZ, RZ, 0x6c ;  /* 0x0000006cff047424 */ /* 0x000fe200078e00ff */
[----:B------:R0:W-:Y:S01]  /*0950*/  STS.128 [UR4+0x1a0], R20 ;  /* 0x0001a014ff007988 */ /* 0x0001e20008000c04 */
[----:B------:R-:W-:-:S02]  /*0960*/  IMAD.MOV.U32 R6, RZ, RZ, 0x6e ;  /* 0x0000006eff067424 */ /* 0x000fc400078e00ff */
[----:B-1----:R-:W-:Y:S01]  /*0970*/  HFMA2 R9, -RZ, RZ, 0, 6.735324859619140625e-06 ;  /* 0x00000071ff097431 */ /* 0x002fe200000001ff */
[----:B------:R-:W-:Y:S01]  /*0980*/  MOV R7, 0x6f ;  /* 0x0000006f00077802 */ /* 0x000fe20000000f00 */
[----:B------:R-:W-:Y:S01]  /*0990*/  IMAD.MOV.U32 R8, RZ, RZ, 0x70 ;  /* 0x00000070ff087424 */ /* 0x000fe200078e00ff */
[----:B------:R-:W-:Y:S01]  /*09a0*/  MOV R11, 0x73 ;  /* 0x00000073000b7802 */ /* 0x000fe20000000f00 */
[----:B--2---:R-:W-:Y:S02]  /*09b0*/  HFMA2 R13, -RZ, RZ, 0, 6.973743438720703125e-06 ;  /* 0x00000075ff0d7431 */ /* 0x004fe400000001ff */
[----:B------:R-:W-:Y:S01]  /*09c0*/  IMAD.MOV.U32 R10, RZ, RZ, 0x72 ;  /* 0x00000072ff0a7424 */ /* 0x000fe200078e00ff */
[----:B------:R-:W-:Y:S01]  /*09d0*/  MOV R15, 0x77 ;  /* 0x00000077000f7802 */ /* 0x000fe20000000f00 */
[----:B------:R-:W-:Y:S02]  /*09e0*/  IMAD.MOV.U32 R12, RZ, RZ, 0x74 ;  /* 0x00000074ff0c7424 */ /* 0x000fe400078e00ff */
[----:B---3--:R-:W-:-:S02]  /*09f0*/  HFMA2 R17, -RZ, RZ, 0, 7.212162017822265625e-06 ;  /* 0x00000079ff117431 */ /* 0x008fc400000001ff */
[----:B------:R-:W-:Y:S01]  /*0a00*/  IMAD.MOV.U32 R14, RZ, RZ, 0x76 ;  /* 0x00000076ff0e7424 */ /* 0x000fe200078e00ff */
[----:B------:R-:W-:Y:S01]  /*0a10*/  MOV R19, 0x7b ;  /* 0x0000007b00137802 */ /* 0x000fe20000000f00 */
[----:B------:R-:W-:Y:S02]  /*0a20*/  IMAD.MOV.U32 R16, RZ, RZ, 0x78 ;  /* 0x00000078ff107424 */ /* 0x000fe400078e00ff */
[----:B0-----:R-:W-:Y:S02]  /*0a30*/  HFMA2 R21, -RZ, RZ, 0, 7.450580596923828125e-06 ;  /* 0x0000007dff157431 */ /* 0x001fe400000001ff */
[----:B------:R-:W-:Y:S01]  /*0a40*/  IMAD.MOV.U32 R18, RZ, RZ, 0x7a ;  /* 0x0000007aff127424 */ /* 0x000fe200078e00ff */
[----:B------:R-:W-:Y:S01]  /*0a50*/  MOV R23, 0x7f ;  /* 0x0000007f00177802 */ /* 0x000fe20000000f00 */
[----:B------:R-:W-:Y:S01]  /*0a60*/  IMAD.MOV.U32 R20, RZ, RZ, 0x7c ;  /* 0x0000007cff147424 */ /* 0x000fe200078e00ff */
[----:B------:R0:W-:Y:S01]  /*0a70*/  STS.128 [UR4+0x1b0], R4 ;  /* 0x0001b004ff007988 */ /* 0x0001e20008000c04 */
[----:B------:R-:W-:-:S03]  /*0a80*/  IMAD.MOV.U32 R22, RZ, RZ, 0x7e ;  /* 0x0000007eff167424 */ /* 0x000fc600078e00ff */
[----:B------:R0:W-:Y:S04]  /*0a90*/  STS.128 [UR4+0x1c0], R8 ;  /* 0x0001c008ff007988 */ /* 0x0001e80008000c04 */
[----:B------:R0:W-:Y:S04]  /*0aa0*/  STS.128 [UR4+0x1d0], R12 ;  /* 0x0001d00cff007988 */ /* 0x0001e80008000c04 */
[----:B------:R0:W-:Y:S04]  /*0ab0*/  STS.128 [UR4+0x1e0], R16 ;  /* 0x0001e010ff007988 */ /* 0x0001e80008000c04 */
[----:B------:R0:W-:Y:S02]  /*0ac0*/  STS.128 [UR4+0x1f0], R20 ;  /* 0x0001f014ff007988 */ /* 0x0001e40008000c04 */
.L_x_1:
[----:B------:R-:W-:Y:S05]  /*0ad0*/  BSYNC.RECONVERGENT B0 ;  /* 0x0000000000007941 */ /* 0x000fea0003800200 */
.L_x_0:
[----:B------:R-:W1:Y:S08]  /*0ae0*/  S2UR UR5, SR_CgaCtaId ;  /* 0x00000000000579c3 */ /* 0x000e700000008800 */
[----:B------:R-:W-:Y:S01]  /*0af0*/  BAR.SYNC.DEFER_BLOCKING 0x0 ;  /* 0x0000000000007b1d */ /* 0x000fe20000010000 */
[----:B------:R-:W-:Y:S01]  /*0b00*/  IMAD.SHL.U32 R3, R0, 0x8, RZ ;  /* 0x0000000800037824 */ /* 0x000fe200078e00ff */
[----:B0-----:R-:W-:-:S02]  /*0b10*/  SHF.R.U32.HI R4, RZ, 0x2, R0 ;  /* 0x00000002ff047819 */ /* 0x001fc40000011600 */
[----:B------:R-:W-:Y:S02]  /*0b20*/  ISETP.NE.AND P0, PT, R0, 0x1, PT ;  /* 0x000000010000780c */ /* 0x000fe40003f05270 */
[----:B------:R-:W-:Y:S01]  /*0b30*/  LOP3.LUT R3, R3, 0x78, RZ, 0xc0, !PT ;  /* 0x0000007803037812 */ /* 0x000fe200078ec0ff */
[----:B------:R-:W-:Y:S01]  /*0b40*/  UMOV UR4, 0x400 ;  /* 0x0000040000047882 */ /* 0x000fe20000000000 */
[----:B------:R-:W-:-:S04]  /*0b50*/  LOP3.LUT R4, R4, 0xfc, RZ, 0xc0, !PT ;  /* 0x000000fc04047812 */ /* 0x000fc800078ec0ff */
[----:B------:R-:W-:Y:S01]  /*0b60*/  IADD3 R3, PT, PT, R3, R4, RZ ;  /* 0x0000000403037210 */ /* 0x000fe20007ffe0ff */
[----:B-1----:R-:W-:-:S06]  /*0b70*/  ULEA UR4, UR5, UR4, 0x18 ;  /* 0x0000000405047291 */ /* 0x002fcc000f8ec0ff */
[----:B------:R-:W-:-:S05]  /*0b80*/  LEA R3, R3, UR4, 0x2 ;  /* 0x0000000403037c11 */ /* 0x000fca000f8e10ff */
[----:B------:R0:W1:Y:S01]  /*0b90*/  LDSM.16.M88.4 R16, [R3] ;  /* 0x000000000310783b */ /* 0x0000620000000200 */
[----:B------:R-:W-:Y:S05]  /*0ba0*/  @P0 EXIT ;  /* 0x000000000000094d */ /* 0x000fea0003800000 */
[----:B------:R-:W-:Y:S01]  /*0bb0*/  MOV R22, 0x0 ;  /* 0x0000000000167802 */ /* 0x000fe20000000f00 */
[----:B-1----:R1:W-:Y:S01]  /*0bc0*/  STL [R1], R16 ;  /* 0x0000001001007387 */ /* 0x0023e20000100800 */
[----:B------:R-:W2:Y:S01]  /*0bd0*/  LDCU.64 UR4, c[0x4][0x8] ;  /* 0x01000100ff0477ac */ /* 0x000ea20008000a00 */
[----:B------:R-:W-:Y:S01]  /*0be0*/  IMAD.MOV.U32 R6, RZ, RZ, R24 ;  /* 0x000000ffff067224 */ /* 0x000fe200078e0018 */
[----:B------:R1:W3:Y:S01]  /*0bf0*/  LDC.64 R8, c[0x4][R22] ;  /* 0x0100000016087b82 */ /* 0x0002e20000000a00 */
[----:B------:R-:W-:Y:S01]  /*0c00*/  MOV R7, R2 ;  /* 0x0000000200077202 */ /* 0x000fe20000000f00 */
[----:B--2---:R-:W-:Y:S01]  /*0c10*/  IMAD.U32 R4, RZ, RZ, UR4 ;  /* 0x00000004ff047e24 */ /* 0x004fe2000f8e00ff */
[----:B------:R-:W-:-:S07]  /*0c20*/  MOV R5, UR5 ;  /* 0x0000000500057c02 */ /* 0x000fce0008000f00 */
[----:B------:R-:W-:-:S07]  /*0c30*/  LEPC R20, `(.L_x_2) ;  /* 0x000000001014794e */ /* 0x000fce0000000000 */
[----:B01-3--:R-:W-:Y:S05]  /*0c40*/  CALL.ABS.NOINC R8 ;  /* 0x0000000008007343 */ /* 0x00bfea0003c00000 */
.L_x_2:
[----:B------:R0:W-:Y:S01]  /*0c50*/  STL [R1], R17 ;  /* 0x0000001101007387 */ /* 0x0001e20000100800 */
[----:B------:R0:W1:Y:S01]  /*0c60*/  LDC.64 R8, c[0x4][R22] ;  /* 0x0100000016087b82 */ /* 0x0000620000000a00 */
[----:B------:R-:W2:Y:S01]  /*0c70*/  LDCU.64 UR4, c[0x4][0x8] ;  /* 0x01000100ff0477ac */ /* 0x000ea20008000a00 */
[----:B------:R-:W-:Y:S01]  /*0c80*/  IMAD.MOV.U32 R6, RZ, RZ, R24 ;  /* 0x000000ffff067224 */ /* 0x000fe200078e0018 */
[----:B------:R-:W-:Y:S01]  /*0c90*/  MOV R7, R2 ;  /* 0x0000000200077202 */ /* 0x000fe20000000f00 */
[----:B--2---:R-:W-:Y:S01]  /*0ca0*/  IMAD.U32 R4, RZ, RZ, UR4 ;  /* 0x00000004ff047e24 */ /* 0x004fe2000f8e00ff */
[----:B0-----:R-:W-:-:S07]  /*0cb0*/  MOV R5, UR5 ;  /* 0x0000000500057c02 */ /* 0x001fce0008000f00 */
[----:B------:R-:W-:-:S07]  /*0cc0*/  LEPC R20, `(.L_x_3) ;  /* 0x000000001014794e */ /* 0x000fce0000000000 */
[----:B-1----:R-:W-:Y:S05]  /*0cd0*/  CALL.ABS.NOINC R8 ;  /* 0x0000000008007343 */ /* 0x002fea0003c00000 */
.L_x_3:
        /* <DEDUP_REMOVED lines=9> */
.L_x_4:
[----:B------:R0:W-:Y:S01]  /*0d70*/  STL [R1], R19 ;  /* 0x0000001301007387 */ /* 0x0001e20000100800 */
[----:B------:R-:W1:Y:S01]  /*0d80*/  LDC.64 R22, c[0x4][R22] ;  /* 0x0100000016167b82 */ /* 0x000e620000000a00 */
[----:B------:R-:W2:Y:S01]  /*0d90*/  LDCU.64 UR4, c[0x4][0x8] ;  /* 0x01000100ff0477ac */ /* 0x000ea20008000a00 */
[----:B------:R-:W-:Y:S01]  /*0da0*/  IMAD.MOV.U32 R6, RZ, RZ, R24 ;  /* 0x000000ffff067224 */ /* 0x000fe200078e0018 */
[----:B------:R-:W-:Y:S01]  /*0db0*/  MOV R7, R2 ;  /* 0x0000000200077202 */ /* 0x000fe20000000f00 */
[----:B--2---:R-:W-:Y:S01]  /*0dc0*/  IMAD.U32 R4, RZ, RZ, UR4 ;  /* 0x00000004ff047e24 */ /* 0x004fe2000f8e00ff */
[----:B0-----:R-:W-:-:S07]  /*0dd0*/  MOV R5, UR5 ;  /* 0x0000000500057c02 */ /* 0x001fce0008000f00 */
[----:B------:R-:W-:-:S07]  /*0de0*/  LEPC R20, `(.L_x_5) ;  /* 0x000000001014794e */ /* 0x000fce0000000000 */
[----:B-1----:R-:W-:Y:S05]  /*0df0*/  CALL.ABS.NOINC R22 ;  /* 0x0000000016007343 */ /* 0x002fea0003c00000 */
.L_x_5:
[----:B------:R-:W-:Y:S05]  /*0e00*/  EXIT ;  /* 0x000000000000794d */ /* 0x000fea0003800000 */
.L_x_6:
[----:B------:R-:W-:-:S00]  /*0e10*/  BRA `(.L_x_6) ;  /* 0xfffffffc00fc7947 */ /* 0x000fc0000383ffff */
[----:B------:R-:W-:-:S00]  /*0e20*/  NOP ;  /* 0x0000000000007918 */ /* 0x000fc00000000000 */
        /* <DEDUP_REMOVED lines=13> */
.L_x_7:


//--------------------- .nv.global.init           --------------------------
	.section	.nv.global.init,"aw",@progbits
.nv.global.init:
	.type		$str,@object
	.size		$str,(.L_0 - $str)
$str:
        /*0000*/ 	.byte	0x25, 0x64, 0x20, 0x0a, 0x00
.L_0:


//--------------------- .nv.shared._Z12helloFromGPUv --------------------------
	.section	.nv.shared._Z12helloFromGPUv,"aw",@nobits
	.sectionflags	@""
	.align	4
.nv.shared._Z12helloFromGPUv:
	.zero		1536


//--------------------- .nv.shared.reserved.0     --------------------------
	.section	.nv.shared.reserved.0,"aw",@nobits
	.weak		__nv_reservedSMEM_offset_0_alias
	.size		__nv_reservedSMEM_offset_0_alias, 0, 64
	.other		__nv_reservedSMEM_offset_0_alias,@"STO_CUDA_RESERVED_SHARED STV_DEFAULT"
__nv_reservedSMEM_offset_0_alias:
	.zero		0
	.zero		64


//--------------------- .nv.constant0._Z12helloFromGPUv --------------------------
	.section	.nv.constant0._Z12helloFromGPUv,"a",@progbits
	.sectionflags	@""
	.align	4
.nv.constant0._Z12helloFromGPUv:
	.zero		896


//--------------------- SYMBOLS --------------------------

	.type		.nv.reservedSmem.offset0,@object
	.size		.nv.reservedSmem.offset0,0x4
	.type		.nv.reservedSmem.cap,@object
	.size		.nv.reservedSmem.cap,0x4
	.type		vprintf,@function
